	.headerflags	@"EF_CUDA_TEXMODE_UNIFIED EF_CUDA_64BIT_ADDRESS EF_CUDA_ACCELERATORS EF_CUDA_SM90 EF_CUDA_VIRTUAL_SM(EF_CUDA_SM90)"
	.elftype	@"ET_EXEC"


//--------------------- .nv.info                  --------------------------
	.section	.nv.info,"",@"SHT_CUDA_INFO"
	.align	4


	//----- nvinfo : EIATTR_REGCOUNT
	.align		4
        /*0000*/ 	.byte	0x04, 0x2f
        /*0002*/ 	.short	(.L_2 - .L_1)
	.align		4
.L_1:
        /*0004*/ 	.word	index@(triton_poi_fused_native_group_norm_relu_33)
        /*0008*/ 	.word	0x00000012


	//----- nvinfo : EIATTR_MIN_STACK_SIZE
	.align		4
.L_2:
        /*000c*/ 	.byte	0x04, 0x12
        /*000e*/ 	.short	(.L_4 - .L_3)
	.align		4
.L_3:
        /*0010*/ 	.word	index@(triton_poi_fused_native_group_norm_relu_33)
        /*0014*/ 	.word	0x00000000


	//----- nvinfo : EIATTR_FRAME_SIZE
	.align		4
.L_4:
        /*0018*/ 	.byte	0x04, 0x11
        /*001a*/ 	.short	(.L_6 - .L_5)
	.align		4
.L_5:
        /*001c*/ 	.word	index@(triton_poi_fused_native_group_norm_relu_33)
        /*0020*/ 	.word	0x00000000


	//----- nvinfo : EIATTR_MIN_STACK_SIZE
	.align		4
.L_6:
        /*0024*/ 	.byte	0x04, 0x12
        /*0026*/ 	.short	(.L_8 - .L_7)
	.align		4
.L_7:
        /*0028*/ 	.word	index@(triton_poi_fused_native_group_norm_relu_33)
        /*002c*/ 	.word	0x00000000
.L_8:


//--------------------- .nv.info.triton_poi_fused_native_group_norm_relu_33 --------------------------
	.section	.nv.info.triton_poi_fused_native_group_norm_relu_33,"",@"SHT_CUDA_INFO"
	.sectionflags	@""
	.align	4


	//----- nvinfo : EIATTR_CUDA_API_VERSION
	.align		4
        /*0000*/ 	.byte	0x04, 0x37
        /*0002*/ 	.short	(.L_10 - .L_9)
.L_9:
        /*0004*/ 	.word	0x0000007c


	//----- nvinfo : EIATTR_KPARAM_INFO
	.align		4
.L_10:
        /*0008*/ 	.byte	0x04, 0x17
        /*000a*/ 	.short	(.L_12 - .L_11)
.L_11:
        /*000c*/ 	.word	0x00000000
        /*0010*/ 	.short	0x0006
        /*0012*/ 	.short	0x0030
        /*0014*/ 	.byte	0x00, 0xf0, 0x11, 0x00


	//----- nvinfo : EIATTR_KPARAM_INFO
	.align		4
.L_12:
        /*0018*/ 	.byte	0x04, 0x17
        /*001a*/ 	.short	(.L_14 - .L_13)
.L_13:
        /*001c*/ 	.word	0x00000000
        /*0020*/ 	.short	0x0005
        /*0022*/ 	.short	0x0028
        /*0024*/ 	.byte	0x00, 0xf4, 0x21, 0x00


	//----- nvinfo : EIATTR_KPARAM_INFO
	.align		4
.L_14:
        /*0028*/ 	.byte	0x04, 0x17
        /*002a*/ 	.short	(.L_16 - .L_15)
.L_15:
        /*002c*/ 	.word	0x00000000
        /*0030*/ 	.short	0x0004
        /*0032*/ 	.short	0x0020
        /*0034*/ 	.byte	0x00, 0xf4, 0x21, 0x00


	//----- nvinfo : EIATTR_KPARAM_INFO
	.align		4
.L_16:
        /*0038*/ 	.byte	0x04, 0x17
        /*003a*/ 	.short	(.L_18 - .L_17)
.L_17:
        /*003c*/ 	.word	0x00000000
        /*0040*/ 	.short	0x0003
        /*0042*/ 	.short	0x0018
        /*0044*/ 	.byte	0x00, 0xf4, 0x21, 0x00


	//----- nvinfo : EIATTR_KPARAM_INFO
	.align		4
.L_18:
        /*0048*/ 	.byte	0x04, 0x17
        /*004a*/ 	.short	(.L_20 - .L_19)
.L_19:
        /*004c*/ 	.word	0x00000000
        /*0050*/ 	.short	0x0002
        /*0052*/ 	.short	0x0010
        /*0054*/ 	.byte	0x00, 0xf4, 0x21, 0x00


	//----- nvinfo : EIATTR_KPARAM_INFO
	.align		4
.L_20:
        /*0058*/ 	.byte	0x04, 0x17
        /*005a*/ 	.short	(.L_22 - .L_21)
.L_21:
        /*005c*/ 	.word	0x00000000
        /*0060*/ 	.short	0x0001
        /*0062*/ 	.short	0x0008
        /*0064*/ 	.byte	0x00, 0xf4, 0x21, 0x00


	//----- nvinfo : EIATTR_KPARAM_INFO
	.align		4
.L_22:
        /*0068*/ 	.byte	0x04, 0x17
        /*006a*/ 	.short	(.L_24 - .L_23)
.L_23:
        /*006c*/ 	.word	0x00000000
        /*0070*/ 	.short	0x0000
        /*0072*/ 	.short	0x0000
        /*0074*/ 	.byte	0x00, 0xf4, 0x21, 0x00


	//----- nvinfo : EIATTR_SPARSE_MMA_MASK
	.align		4
.L_24:
        /*0078*/ 	.byte	0x03, 0x50
        /*007a*/ 	.short	0x0000


	//----- nvinfo : EIATTR_MAXREG_COUNT
	.align		4
        /*007c*/ 	.byte	0x03, 0x1b
        /*007e*/ 	.short	0x00ff


	//----- nvinfo : EIATTR_EXIT_INSTR_OFFSETS
	.align		4
        /*0080*/ 	.byte	0x04, 0x1c
        /*0082*/ 	.short	(.L_26 - .L_25)


	//   ....[0]....
.L_25:
        /*0084*/ 	.word	0x00000350


	//----- nvinfo : EIATTR_REQNTID
	.align		4
.L_26:
        /*0088*/ 	.byte	0x04, 0x10
        /*008a*/ 	.short	(.L_28 - .L_27)
.L_27:
        /*008c*/ 	.word	0x00000100
        /*0090*/ 	.word	0x00000001
        /*0094*/ 	.word	0x00000001


	//----- nvinfo : EIATTR_CBANK_PARAM_SIZE
	.align		4
.L_28:
        /*0098*/ 	.byte	0x03, 0x19
        /*009a*/ 	.short	0x0034


	//----- nvinfo : EIATTR_PARAM_CBANK
	.align		4
        /*009c*/ 	.byte	0x04, 0x0a
        /*009e*/ 	.short	(.L_30 - .L_29)
	.align		4
.L_29:
        /*00a0*/ 	.word	index@(.nv.constant0.triton_poi_fused_native_group_norm_relu_33)
        /*00a4*/ 	.short	0x0210
        /*00a6*/ 	.short	0x0034


	//----- nvinfo : EIATTR_SW_WAR
	.align		4
.L_30:
        /*00a8*/ 	.byte	0x04, 0x36
        /*00aa*/ 	.short	(.L_32 - .L_31)
.L_31:
        /*00ac*/ 	.word	0x00000008
.L_32:


//--------------------- .nv.callgraph             --------------------------
	.section	.nv.callgraph,"",@"SHT_CUDA_CALLGRAPH"
	.align	4
	.sectionentsize	8
	.align		4
        /*0000*/ 	.word	0x00000000
	.align		4
        /*0004*/ 	.word	0xffffffff
	.align		4
        /*0008*/ 	.word	0x00000000
	.align		4
        /*000c*/ 	.word	0xfffffffe
	.align		4
        /*0010*/ 	.word	0x00000000
	.align		4
        /*0014*/ 	.word	0xfffffffd
	.align		4
        /*0018*/ 	.word	0x00000000
	.align		4
        /*001c*/ 	.word	0xfffffffc


//--------------------- .nv.constant4             --------------------------
	.section	.nv.constant4,"a",@progbits
	.align	8
	.align		8
.nv.constant4:
        /*0000*/ 	.dword	_$_str


//--------------------- .text.triton_poi_fused_native_group_norm_relu_33 --------------------------
	.section	.text.triton_poi_fused_native_group_norm_relu_33,"ax",@progbits
	.align	128
        .global         triton_poi_fused_native_group_norm_relu_33
        .type           triton_poi_fused_native_group_norm_relu_33,@function
        .size           triton_poi_fused_native_group_norm_relu_33,(.L_x_1 - triton_poi_fused_native_group_norm_relu_33)
        .other          triton_poi_fused_native_group_norm_relu_33,@"STO_CUDA_ENTRY STV_DEFAULT"
triton_poi_fused_native_group_norm_relu_33:
.text.triton_poi_fused_native_group_norm_relu_33:
[----:B------:R-:W-:Y:S01]  /*0000*/  LDC R1, c[0x0][0x28] ;  /* 0x00000a00ff017b82 */ /* 0x000fe20000000800 */
[----:B------:R-:W1:Y:S07]  /*0010*/  S2R R0, SR_TID.X ;  /* 0x0000000000007919 */ /* 0x000e6e0000002100 */
[----:B------:R-:W2:Y:S01]  /*0020*/  LDC.64 R6, c[0x0][0x220] ;  /* 0x00008800ff067b82 */ /* 0x000ea20000000a00 */
[----:B------:R-:W-:Y:S01]  /*0030*/  ULDC.64 UR4, c[0x0][0x208] ;  /* 0x0000820000047ab9 */ /* 0x000fe20000000a00 */
[----:B------:R-:W3:Y:S06]  /*0040*/  S2R R5, SR_CTAID.X ;  /* 0x0000000000057919 */ /* 0x000eec0000002500 */
[----:B------:R-:W4:Y:S08]  /*0050*/  LDC.64 R10, c[0x0][0x218] ;  /* 0x00008600ff0a7b82 */ /* 0x000f300000000a00 */
[----:B------:R-:W5:Y:S08]  /*0060*/  LDC.64 R8, c[0x0][0x210] ;  /* 0x00008400ff087b82 */ /* 0x000f700000000a00 */
[----:B------:R-:W2:Y:S01]  /*0070*/  LDC.64 R14, c[0x0][0x228] ;  /* 0x00008a00ff0e7b82 */ /* 0x000ea20000000a00 */
[----:B-1----:R-:W-:Y:S01]  /*0080*/  IMAD.SHL.U32 R0, R0, 0x2, RZ ;  /* 0x0000000200007824 */ /* 0x002fe200078e00ff */
[----:B---3--:R-:W-:-:S04]  /*0090*/  SHF.R.S32.HI R3, RZ, 0x16, R5 ;  /* 0x00000016ff037819 */ /* 0x008fc80000011405 */
[----:B------:R-:W-:Y:S02]  /*00a0*/  LOP3.LUT R0, R0, 0x1fe, RZ, 0xc0, !PT ;  /* 0x000001fe00007812 */ /* 0x000fe400078ec0ff */
[----:B------:R-:W-:-:S03]  /*00b0*/  SGXT R3, R3, 0x1 ;  /* 0x000000010303781a */ /* 0x000fc60000000200 */
[----:B------:R-:W-:-:S05]  /*00c0*/  IMAD R0, R5, 0x200, R0 ;  /* 0x0000020005007824 */ /* 0x000fca00078e0200 */
[CC--:B------:R-:W-:Y:S02]  /*00d0*/  LEA.HI R2, R3.reuse, R0.reuse, RZ, 0xa ;  /* 0x0000000003027211 */ /* 0x0c0fe400078f50ff */
[----:B------:R-:W-:Y:S02]  /*00e0*/  LEA.HI R3, R3, R0, RZ, 0x10 ;  /* 0x0000000003037211 */ /* 0x000fe400078f80ff */
[----:B------:R-:W-:Y:S02]  /*00f0*/  LOP3.LUT R5, R2, 0xfffffc00, RZ, 0xc0, !PT ;  /* 0xfffffc0002057812 */ /* 0x000fe400078ec0ff */
[----:B------:R-:W-:-:S03]  /*0100*/  SHF.R.S32.HI R3, RZ, 0x10, R3 ;  /* 0x00000010ff037819 */ /* 0x000fc60000011403 */
[----:B------:R-:W-:-:S05]  /*0110*/  IMAD.IADD R2, R0, 0x1, -R5 ;  /* 0x0000000100027824 */ /* 0x000fca00078e0a05 */
[----:B------:R-:W-:-:S04]  /*0120*/  PRMT R4, R2, 0x9910, RZ ;  /* 0x0000991002047816 */ /* 0x000fc800000000ff */
[----:B------:R-:W-:-:S04]  /*0130*/  SHF.R.S32.HI R4, RZ, 0xf, R4 ;  /* 0x0000000fff047819 */ /* 0x000fc80000011404 */
[----:B------:R-:W-:-:S04]  /*0140*/  LOP3.LUT R5, R4, 0xffff, RZ, 0xc0, !PT ;  /* 0x0000ffff04057812 */ /* 0x000fc800078ec0ff */
[----:B------:R-:W-:-:S04]  /*0150*/  LEA.HI R4, R5, R2, RZ, 0x15 ;  /* 0x0000000205047211 */ /* 0x000fc800078fa8ff */
[----:B------:R-:W-:-:S04]  /*0160*/  PRMT R4, R4, 0x9910, RZ ;  /* 0x0000991004047816 */ /* 0x000fc800000000ff */
[----:B------:R-:W-:-:S04]  /*0170*/  SHF.R.S32.HI R4, RZ, 0x5, R4 ;  /* 0x00000005ff047819 */ /* 0x000fc80000011404 */
[----:B------:R-:W-:-:S05]  /*0180*/  PRMT R4, R4, 0x9910, RZ ;  /* 0x0000991004047816 */ /* 0x000fca00000000ff */
[----:B------:R-:W-:Y:S02]  /*0190*/  IMAD R3, R3, 0x20, R4 ;  /* 0x0000002003037824 */ /* 0x000fe400078e0204 */
[----:B------:R-:W1:Y:S02]  /*01a0*/  LDC.64 R4, c[0x0][0x230] ;  /* 0x00008c00ff047b82 */ /* 0x000e640000000a00 */
[----:B--2---:R-:W-:-:S06]  /*01b0*/  IMAD.WIDE R12, R3, 0x4, R6 ;  /* 0x00000004030c7825 */ /* 0x004fcc00078e0206 */
[----:B------:R-:W2:Y:S01]  /*01c0*/  LDG.E.EL R12, desc[UR4][R12.64] ;  /* 0x000000040c0c7981 */ /* 0x000ea2000c2e1900 */
[----:B----4-:R-:W-:-:S04]  /*01d0*/  IMAD.WIDE R10, R3, 0x4, R10 ;  /* 0x00000004030a7825 */ /* 0x010fc800078e020a */
[----:B-----5:R-:W-:Y:S02]  /*01e0*/  IMAD.WIDE R6, R0, 0x4, R8 ;  /* 0x0000000400067825 */ /* 0x020fe400078e0208 */
[----:B------:R-:W3:Y:S04]  /*01f0*/  LDG.E.EL R10, desc[UR4][R10.64] ;  /* 0x000000040a0a7981 */ /* 0x000ee8000c2e1900 */
[----:B------:R-:W3:Y:S01]  /*0200*/  LDG.E.64 R6, desc[UR4][R6.64] ;  /* 0x0000000406067981 */ /* 0x000ee2000c1e1b00 */
[----:B0-----:R-:W-:-:S04]  /*0210*/  IMAD.WIDE R8, R2, 0x4, R14 ;  /* 0x0000000402087825 */ /* 0x001fc800078e020e */
[----:B-1----:R-:W-:Y:S02]  /*0220*/  IMAD.WIDE R4, R2, 0x4, R4 ;  /* 0x0000000402047825 */ /* 0x002fe400078e0204 */
[----:B------:R-:W4:Y:S04]  /*0230*/  LDG.E.EL.64 R2, desc[UR4][R8.64] ;  /* 0x0000000408027981 */ /* 0x000f28000c2e1b00 */
[----:B------:R-:W4:Y:S01]  /*0240*/  LDG.E.EL.64 R4, desc[UR4][R4.64] ;  /* 0x0000000404047981 */ /* 0x000f22000c2e1b00 */
[----:B------:R-:W-:-:S04]  /*0250*/  IMAD.MOV.U32 R15, RZ, RZ, 0x3a000000 ;  /* 0x3a000000ff0f7424 */ /* 0x000fc800078e00ff */
[----:B--2---:R-:W-:Y:S02]  /*0260*/  FFMA R14, R12, R15, 9.9999997473787516356e-06 ;  /* 0x3727c5ac0c0e7423 */ /* 0x004fe4000000000f */
[----:B------:R-:W0:Y:S04]  /*0270*/  LDC.64 R12, c[0x0][0x238] ;  /* 0x00008e00ff0c7b82 */ /* 0x000e280000000a00 */
[----:B------:R-:W1:Y:S01]  /*0280*/  MUFU.RSQ R14, R14 ;  /* 0x0000000e000e7308 */ /* 0x000e620000001400 */
[--C-:B---3--:R-:W-:Y:S01]  /*0290*/  FADD R15, R6, -R10.reuse ;  /* 0x8000000a060f7221 */ /* 0x108fe20000000000 */
[----:B------:R-:W-:-:S03]  /*02a0*/  FADD R11, R7, -R10 ;  /* 0x8000000a070b7221 */ /* 0x000fc60000000000 */
[C---:B-1----:R-:W-:Y:S01]  /*02b0*/  FMUL R15, R14.reuse, R15 ;  /* 0x0000000f0e0f7220 */ /* 0x042fe20000400000 */
[----:B------:R-:W-:-:S03]  /*02c0*/  FMUL R6, R14, R11 ;  /* 0x0000000b0e067220 */ /* 0x000fc60000400000 */
[----:B----4-:R-:W-:Y:S01]  /*02d0*/  FFMA R15, R2, R15, R4 ;  /* 0x0000000f020f7223 */ /* 0x010fe20000000004 */
[----:B------:R-:W-:Y:S01]  /*02e0*/  FFMA R6, R3, R6, R5 ;  /* 0x0000000603067223 */ /* 0x000fe20000000005 */
[----:B0-----:R-:W-:-:S03]  /*02f0*/  IMAD.WIDE R2, R0, 0x4, R12 ;  /* 0x0000000400027825 */ /* 0x001fc600078e020c */
[C---:B------:R-:W-:Y:S02]  /*0300*/  FSETP.GEU.AND P0, PT, R15.reuse, RZ, PT ;  /* 0x000000ff0f00720b */ /* 0x040fe40003f0e000 */
[C---:B------:R-:W-:Y:S02]  /*0310*/  FSETP.GEU.AND P1, PT, R6.reuse, RZ, PT ;  /* 0x000000ff0600720b */ /* 0x040fe40003f2e000 */
[----:B------:R-:W-:Y:S02]  /*0320*/  FSEL R4, R15, RZ, P0 ;  /* 0x000000ff0f047208 */ /* 0x000fe40000000000 */
[----:B------:R-:W-:-:S05]  /*0330*/  FSEL R5, R6, RZ, P1 ;  /* 0x000000ff06057208 */ /* 0x000fca0000800000 */
[----:B------:R-:W-:Y:S01]  /*0340*/  STG.E.64 desc[UR4][R2.64], R4 ;  /* 0x0000000402007986 */ /* 0x000fe2000c101b04 */
[----:B------:R-:W-:Y:S05]  /*0350*/  EXIT ;  /* 0x000000000000794d */ /* 0x000fea0003800000 */
.L_x_0:
[----:B------:R-:W-:-:S00]  /*0360*/  BRA `(.L_x_0) ;  /* 0xfffffffc00fc7947 */ /* 0x000fc0000383ffff */
[----:B------:R-:W-:-:S00]  /*0370*/  NOP ;  /* 0x0000000000007918 */ /* 0x000fc00000000000 */
        /* <DEDUP_REMOVED lines=8> */
.L_x_1:


//--------------------- .nv.global.init           --------------------------
	.section	.nv.global.init,"aw",@progbits
.nv.global.init:
	.type		_$_str,@object
	.size		_$_str,(.L_0 - _$_str)
_$_str:
        /*0000*/ 	.byte	0x5f, 0x5f, 0x43, 0x55, 0x44, 0x41, 0x5f, 0x46, 0x54, 0x5a, 0x00
.L_0:


//--------------------- .nv.constant0.triton_poi_fused_native_group_norm_relu_33 --------------------------
	.section	.nv.constant0.triton_poi_fused_native_group_norm_relu_33,"a",@progbits
	.sectionflags	@""
	.align	4
.nv.constant0.triton_poi_fused_native_group_norm_relu_33:
	.zero		580
